//
// Generated by NVIDIA NVVM Compiler
//
// Compiler Build ID: CL-36424714
// Cuda compilation tools, release 13.0, V13.0.88
// Based on NVVM 20.0.0
//

.version 9.0
.target sm_100
.address_size 64

	// .globl	_Z27vector_add_divergent_kernelPKfS0_Pfi

.visible .entry _Z27vector_add_divergent_kernelPKfS0_Pfi(
	.param .u64 .ptr .align 1 _Z27vector_add_divergent_kernelPKfS0_Pfi_param_0,
	.param .u64 .ptr .align 1 _Z27vector_add_divergent_kernelPKfS0_Pfi_param_1,
	.param .u64 .ptr .align 1 _Z27vector_add_divergent_kernelPKfS0_Pfi_param_2,
	.param .u32 _Z27vector_add_divergent_kernelPKfS0_Pfi_param_3
)
{
	.reg .pred 	%p<4>;
	.reg .b32 	%r<26>;
	.reg .b32 	%f<43>;
	.reg .b64 	%rd<15>;

	ld.param.u64 	%rd4, [_Z27vector_add_divergent_kernelPKfS0_Pfi_param_0];
	ld.param.u64 	%rd5, [_Z27vector_add_divergent_kernelPKfS0_Pfi_param_1];
	ld.param.u64 	%rd6, [_Z27vector_add_divergent_kernelPKfS0_Pfi_param_2];
	ld.param.u32 	%r4, [_Z27vector_add_divergent_kernelPKfS0_Pfi_param_3];
	cvta.to.global.u64 	%rd1, %rd6;
	cvta.to.global.u64 	%rd2, %rd5;
	cvta.to.global.u64 	%rd3, %rd4;
	mov.u32 	%r5, %ctaid.x;
	mov.u32 	%r6, %ntid.x;
	mov.u32 	%r7, %tid.x;
	mad.lo.s32 	%r1, %r5, %r6, %r7;
	setp.ge.s32 	%p1, %r1, %r4;
	@%p1 bra 	$L__BB0_6;
	and.b32  	%r8, %r1, 1;
	setp.eq.b32 	%p2, %r8, 1;
	@%p2 bra 	$L__BB0_5;
	mov.f32 	%f42, 0f00000000;
	mov.b32 	%r25, 0;
$L__BB0_3:
	.pragma "nounroll";
	cvt.rn.f32.u32 	%f7, %r25;
	fma.rn.f32 	%f8, %f7, 0f38D1B717, %f42;
	add.s32 	%r10, %r25, 1;
	cvt.rn.f32.u32 	%f9, %r10;
	fma.rn.f32 	%f10, %f9, 0f38D1B717, %f8;
	add.s32 	%r11, %r25, 2;
	cvt.rn.f32.u32 	%f11, %r11;
	fma.rn.f32 	%f12, %f11, 0f38D1B717, %f10;
	add.s32 	%r12, %r25, 3;
	cvt.rn.f32.u32 	%f13, %r12;
	fma.rn.f32 	%f14, %f13, 0f38D1B717, %f12;
	add.s32 	%r13, %r25, 4;
	cvt.rn.f32.u32 	%f15, %r13;
	fma.rn.f32 	%f16, %f15, 0f38D1B717, %f14;
	add.s32 	%r14, %r25, 5;
	cvt.rn.f32.u32 	%f17, %r14;
	fma.rn.f32 	%f18, %f17, 0f38D1B717, %f16;
	add.s32 	%r15, %r25, 6;
	cvt.rn.f32.u32 	%f19, %r15;
	fma.rn.f32 	%f20, %f19, 0f38D1B717, %f18;
	add.s32 	%r16, %r25, 7;
	cvt.rn.f32.u32 	%f21, %r16;
	fma.rn.f32 	%f22, %f21, 0f38D1B717, %f20;
	add.s32 	%r17, %r25, 8;
	cvt.rn.f32.u32 	%f23, %r17;
	fma.rn.f32 	%f24, %f23, 0f38D1B717, %f22;
	add.s32 	%r18, %r25, 9;
	cvt.rn.f32.u32 	%f25, %r18;
	fma.rn.f32 	%f26, %f25, 0f38D1B717, %f24;
	add.s32 	%r19, %r25, 10;
	cvt.rn.f32.u32 	%f27, %r19;
	fma.rn.f32 	%f28, %f27, 0f38D1B717, %f26;
	add.s32 	%r20, %r25, 11;
	cvt.rn.f32.u32 	%f29, %r20;
	fma.rn.f32 	%f30, %f29, 0f38D1B717, %f28;
	add.s32 	%r21, %r25, 12;
	cvt.rn.f32.u32 	%f31, %r21;
	fma.rn.f32 	%f32, %f31, 0f38D1B717, %f30;
	add.s32 	%r22, %r25, 13;
	cvt.rn.f32.u32 	%f33, %r22;
	fma.rn.f32 	%f34, %f33, 0f38D1B717, %f32;
	add.s32 	%r23, %r25, 14;
	cvt.rn.f32.u32 	%f35, %r23;
	fma.rn.f32 	%f36, %f35, 0f38D1B717, %f34;
	add.s32 	%r24, %r25, 15;
	cvt.rn.f32.u32 	%f37, %r24;
	fma.rn.f32 	%f42, %f37, 0f38D1B717, %f36;
	add.s32 	%r25, %r25, 16;
	setp.ne.s32 	%p3, %r25, 128;
	@%p3 bra 	$L__BB0_3;
	mul.wide.s32 	%rd11, %r1, 4;
	add.s64 	%rd12, %rd3, %rd11;
	ld.global.nc.f32 	%f38, [%rd12];
	add.s64 	%rd13, %rd2, %rd11;
	ld.global.nc.f32 	%f39, [%rd13];
	add.f32 	%f40, %f38, %f39;
	add.f32 	%f41, %f42, %f40;
	add.s64 	%rd14, %rd1, %rd11;
	st.global.f32 	[%rd14], %f41;
	bra.uni 	$L__BB0_6;
$L__BB0_5:
	mul.wide.s32 	%rd7, %r1, 4;
	add.s64 	%rd8, %rd3, %rd7;
	ld.global.nc.f32 	%f3, [%rd8];
	add.s64 	%rd9, %rd2, %rd7;
	ld.global.nc.f32 	%f4, [%rd9];
	add.f32 	%f5, %f3, %f4;
	add.s64 	%rd10, %rd1, %rd7;
	st.global.f32 	[%rd10], %f5;
$L__BB0_6:
	ret;

}


// ===== COMPILED SASS (sm_100) =====

	.target	sm_100

	.elftype	@"ET_EXEC"


//--------------------- .note.nv.tkinfo           --------------------------
	.section	.note.nv.tkinfo,"",@"SHT_NOTE"
	.sectionflags	@"SHF_NOTE_NV_TKINFO"
	.tkinfo
        /*0018*/ 	.word	0x00000002
        /*0030*/ 	.string	""
        /*0030*/ 	.string	"ptxas"
        /*0030*/ 	.string	"Cuda compilation tools, release 13.0, V13.0.88"
        /*0030*/ 	.string	"Build cuda_13.0.r13.0/compiler.36424714_0"
        /*0030*/ 	.string	"-arch sm_100 -m 64 "



//--------------------- .note.nv.cuinfo           --------------------------
	.section	.note.nv.cuinfo,"",@"SHT_NOTE"
	.sectionflags	@"SHF_NOTE_NV_CUINFO"
        /*0018*/ 	.short	0x0002
        /*001a*/ 	.short	0x0064
        /*001c*/ 	.short	0x0082
	.zero		2


//--------------------- .nv.info                  --------------------------
	.section	.nv.info,"",@"SHT_CUDA_INFO"
	.align	4


	//----- nvinfo : EIATTR_REGCOUNT
	.align		4
        /*0000*/ 	.byte	0x04, 0x2f
        /*0002*/ 	.short	(.L_1 - .L_0)
	.align		4
.L_0:
        /*0004*/ 	.word	index@(_Z27vector_add_divergent_kernelPKfS0_Pfi)
        /*0008*/ 	.word	0x0000000c


	//----- nvinfo : EIATTR_FRAME_SIZE
	.align		4
.L_1:
        /*000c*/ 	.byte	0x04, 0x11
        /*000e*/ 	.short	(.L_3 - .L_2)
	.align		4
.L_2:
        /*0010*/ 	.word	index@(_Z27vector_add_divergent_kernelPKfS0_Pfi)
        /*0014*/ 	.word	0x00000000


	//----- nvinfo : EIATTR_MIN_STACK_SIZE
	.align		4
.L_3:
        /*0018*/ 	.byte	0x04, 0x12
        /*001a*/ 	.short	(.L_5 - .L_4)
	.align		4
.L_4:
        /*001c*/ 	.word	index@(_Z27vector_add_divergent_kernelPKfS0_Pfi)
        /*0020*/ 	.word	0x00000000
.L_5:


//--------------------- .nv.compat                --------------------------
	.section	.nv.compat,"",@"SHT_CUDA_COMPAT_INFO"
	.align	4
        /*0000*/ 	.byte	0x02, 0x09, 0x00, 0x00, 0x02, 0x02, 0x01, 0x00, 0x02, 0x05, 0x05, 0x00, 0x03, 0x07, 0x01, 0x01
        /*0010*/ 	.byte	0x02, 0x03, 0x00, 0x00, 0x02, 0x06, 0x01, 0x00, 0x04, 0x0b, 0x08, 0x00, 0x09, 0x00, 0x00, 0x00
        /*0020*/ 	.byte	0x00, 0x00, 0x00, 0x00


//--------------------- .nv.info._Z27vector_add_divergent_kernelPKfS0_Pfi --------------------------
	.section	.nv.info._Z27vector_add_divergent_kernelPKfS0_Pfi,"",@"SHT_CUDA_INFO"
	.sectionflags	@""
	.align	4


	//----- nvinfo : EIATTR_CUDA_API_VERSION
	.align		4
        /*0000*/ 	.byte	0x04, 0x37
        /*0002*/ 	.short	(.L_7 - .L_6)
.L_6:
        /*0004*/ 	.word	0x00000082


	//----- nvinfo : EIATTR_KPARAM_INFO
	.align		4
.L_7:
        /*0008*/ 	.byte	0x04, 0x17
        /*000a*/ 	.short	(.L_9 - .L_8)
.L_8:
        /*000c*/ 	.word	0x00000000
        /*0010*/ 	.short	0x0003
        /*0012*/ 	.short	0x0018
        /*0014*/ 	.byte	0x00, 0xf0, 0x11, 0x00


	//----- nvinfo : EIATTR_KPARAM_INFO
	.align		4
.L_9:
        /*0018*/ 	.byte	0x04, 0x17
        /*001a*/ 	.short	(.L_11 - .L_10)
.L_10:
        /*001c*/ 	.word	0x00000000
        /*0020*/ 	.short	0x0002
        /*0022*/ 	.short	0x0010
        /*0024*/ 	.byte	0x00, 0xf5, 0x21, 0x00


	//----- nvinfo : EIATTR_KPARAM_INFO
	.align		4
.L_11:
        /*0028*/ 	.byte	0x04, 0x17
        /*002a*/ 	.short	(.L_13 - .L_12)
.L_12:
        /*002c*/ 	.word	0x00000000
        /*0030*/ 	.short	0x0001
        /*0032*/ 	.short	0x0008
        /*0034*/ 	.byte	0x00, 0xf5, 0x21, 0x00


	//----- nvinfo : EIATTR_KPARAM_INFO
	.align		4
.L_13:
        /*0038*/ 	.byte	0x04, 0x17
        /*003a*/ 	.short	(.L_15 - .L_14)
.L_14:
        /*003c*/ 	.word	0x00000000
        /*0040*/ 	.short	0x0000
        /*0042*/ 	.short	0x0000
        /*0044*/ 	.byte	0x00, 0xf5, 0x21, 0x00


	//----- nvinfo : EIATTR_SPARSE_MMA_MASK
	.align		4
.L_15:
        /*0048*/ 	.byte	0x03, 0x50
        /*004a*/ 	.short	0x0000


	//----- nvinfo : EIATTR_MAXREG_COUNT
	.align		4
        /*004c*/ 	.byte	0x03, 0x1b
        /*004e*/ 	.short	0x00ff


	//----- nvinfo : EIATTR_MERCURY_ISA_VERSION
	.align		4
        /*0050*/ 	.byte	0x03, 0x5f
        /*0052*/ 	.short	0x0101


	//----- nvinfo : EIATTR_VRC_CTA_INIT_COUNT
	.align		4
        /*0054*/ 	.byte	0x02, 0x4a
	.zero		1
	.zero		1


	//----- nvinfo : EIATTR_EXIT_INSTR_OFFSETS
	.align		4
        /*0058*/ 	.byte	0x04, 0x1c
        /*005a*/ 	.short	(.L_17 - .L_16)


	//   ....[0]....
.L_16:
        /*005c*/ 	.word	0x00000070


	//   ....[1]....
        /*0060*/ 	.word	0x000004b0


	//   ....[2]....
        /*0064*/ 	.word	0x00000560


	//----- nvinfo : EIATTR_CRS_STACK_SIZE
	.align		4
.L_17:
        /*0068*/ 	.byte	0x04, 0x1e
        /*006a*/ 	.short	(.L_19 - .L_18)
.L_18:
        /*006c*/ 	.word	0x00000000


	//----- nvinfo : EIATTR_CBANK_PARAM_SIZE
	.align		4
.L_19:
        /*0070*/ 	.byte	0x03, 0x19
        /*0072*/ 	.short	0x001c


	//----- nvinfo : EIATTR_PARAM_CBANK
	.align		4
        /*0074*/ 	.byte	0x04, 0x0a
        /*0076*/ 	.short	(.L_21 - .L_20)
	.align		4
.L_20:
        /*0078*/ 	.word	index@(.nv.constant0._Z27vector_add_divergent_kernelPKfS0_Pfi)
        /*007c*/ 	.short	0x0380
        /*007e*/ 	.short	0x001c


	//----- nvinfo : EIATTR_SW_WAR
	.align		4
.L_21:
        /*0080*/ 	.byte	0x04, 0x36
        /*0082*/ 	.short	(.L_23 - .L_22)
.L_22:
        /*0084*/ 	.word	0x00000008
.L_23:


//--------------------- .nv.callgraph             --------------------------
	.section	.nv.callgraph,"",@"SHT_CUDA_CALLGRAPH"
	.align	4
	.sectionentsize	8
	.align		4
        /*0000*/ 	.word	0x00000000
	.align		4
        /*0004*/ 	.word	0xffffffff
	.align		4
        /*0008*/ 	.word	0x00000000
	.align		4
        /*000c*/ 	.word	0xfffffffe
	.align		4
        /*0010*/ 	.word	0x00000000
	.align		4
        /*0014*/ 	.word	0xfffffffd
	.align		4
        /*0018*/ 	.word	0x00000000
	.align		4
        /*001c*/ 	.word	0xfffffffc


//--------------------- .text._Z27vector_add_divergent_kernelPKfS0_Pfi --------------------------
	.section	.text._Z27vector_add_divergent_kernelPKfS0_Pfi,"ax",@progbits
	.align	128
        .global         _Z27vector_add_divergent_kernelPKfS0_Pfi
        .type           _Z27vector_add_divergent_kernelPKfS0_Pfi,@function
        .size           _Z27vector_add_divergent_kernelPKfS0_Pfi,(.L_x_3 - _Z27vector_add_divergent_kernelPKfS0_Pfi)
        .other          _Z27vector_add_divergent_kernelPKfS0_Pfi,@"STO_CUDA_ENTRY STV_DEFAULT"
_Z27vector_add_divergent_kernelPKfS0_Pfi:
.text._Z27vector_add_divergent_kernelPKfS0_Pfi:
[----:B------:R-:W-:Y:S01]  /*0000*/  LDC R1, c[0x0][0x37c] ;  /* 0x0000df00ff017b82 */ /* 0x000fe20000000800 */
[----:B------:R-:W0:Y:S07]  /*0010*/  S2R R3, SR_TID.X ;  /* 0x0000000000037919 */ /* 0x000e2e0000002100 */
[----:B------:R-:W0:Y:S01]  /*0020*/  S2UR UR4, SR_CTAID.X ;  /* 0x00000000000479c3 */ /* 0x000e220000002500 */
[----:B------:R-:W1:Y:S07]  /*0030*/  LDCU UR5, c[0x0][0x398] ;  /* 0x00007300ff0577ac */ /* 0x000e6e0008000800 */
[----:B------:R-:W0:Y:S02]  /*0040*/  LDC R0, c[0x0][0x360] ;  /* 0x0000d800ff007b82 */ /* 0x000e240000000800 */
[----:B0-----:R-:W-:-:S05]  /*0050*/  IMAD R0, R0, UR4, R3 ;  /* 0x0000000400007c24 */ /* 0x001fca000f8e0203 */
[----:B-1----:R-:W-:-:S13]  /*0060*/  ISETP.GE.AND P0, PT, R0, UR5, PT ;  /* 0x0000000500007c0c */ /* 0x002fda000bf06270 */
[----:B------:R-:W-:Y:S05]  /*0070*/  @P0 EXIT ;  /* 0x000000000000094d */ /* 0x000fea0003800000 */
[----:B------:R-:W-:Y:S01]  /*0080*/  LOP3.LUT R2, R0, 0x1, RZ, 0xc0, !PT ;  /* 0x0000000100027812 */ /* 0x000fe200078ec0ff */
[----:B------:R-:W0:Y:S03]  /*0090*/  LDCU.64 UR8, c[0x0][0x358] ;  /* 0x00006b00ff0877ac */ /* 0x000e260008000a00 */
[----:B------:R-:W-:-:S13]  /*00a0*/  ISETP.NE.U32.AND P0, PT, R2, 0x1, PT ;  /* 0x000000010200780c */ /* 0x000fda0003f05070 */
[----:B------:R-:W-:Y:S05]  /*00b0*/  @!P0 BRA `(.L_x_0) ;  /* 0x0000000400008947 */ /* 0x000fea0003800000 */
[----:B------:R-:W-:Y:S01]  /*00c0*/  HFMA2 R8, -RZ, RZ, 0, 0 ;  /* 0x00000000ff087431 */ /* 0x000fe200000001ff */
[----:B------:R-:W-:-:S06]  /*00d0*/  UMOV UR4, URZ ;  /* 0x000000ff00047c82 */ /* 0x000fcc0008000000 */
.L_x_1:
[----:B------:R-:W-:Y:S02]  /*00e0*/  UIADD3 UR5, UPT, UPT, UR4, 0x1, URZ ;  /* 0x0000000104057890 */ /* 0x000fe4000fffe0ff */
[----:B------:R-:W-:Y:S01]  /*00f0*/  I2FP.F32.U32 R3, UR4 ;  /* 0x0000000400037c45 */ /* 0x000fe20008201000 */
[----:B------:R-:W-:-:S03]  /*0100*/  UIADD3 UR6, UPT, UPT, UR4, 0x2, URZ ;  /* 0x0000000204067890 */ /* 0x000fc6000fffe0ff */
[----:B------:R-:W-:Y:S01]  /*0110*/  I2FP.F32.U32 R2, UR5 ;  /* 0x0000000500027c45 */ /* 0x000fe20008201000 */
[----:B------:R-:W-:Y:S01]  /*0120*/  FFMA R3, R3, 9.9999997473787516356e-05, R8 ;  /* 0x38d1b71703037823 */ /* 0x000fe20000000008 */
[----:B------:R-:W-:Y:S01]  /*0130*/  UIADD3 UR5, UPT, UPT, UR4, 0x3, URZ ;  /* 0x0000000304057890 */ /* 0x000fe2000fffe0ff */
[----:B------:R-:W-:Y:S01]  /*0140*/  I2FP.F32.U32 R5, UR6 ;  /* 0x0000000600057c45 */ /* 0x000fe20008201000 */
[----:B------:R-:W-:Y:S01]  /*0150*/  UIADD3 UR6, UPT, UPT, UR4, 0x4, URZ ;  /* 0x0000000404067890 */ /* 0x000fe2000fffe0ff */
[----:B------:R-:W-:-:S03]  /*0160*/  FFMA R2, R2, 9.9999997473787516356e-05, R3 ;  /* 0x38d1b71702027823 */ /* 0x000fc60000000003 */
        /* <DEDUP_REMOVED lines=25> */
[----:B------:R-:W-:Y:S01]  /*0300*/  UIADD3 UR5, UPT, UPT, UR4, 0xd, URZ ;  /* 0x0000000d04057890 */ /* 0x000fe2000fffe0ff */
[----:B------:R-:W-:Y:S01]  /*0310*/  FFMA R2, R5, 9.9999997473787516356e-05, R2 ;  /* 0x38d1b71705027823 */ /* 0x000fe20000000002 */
[----:B------:R-:W-:Y:S01]  /*0320*/  I2FP.F32.U32 R5, UR6 ;  /* 0x0000000600057c45 */ /* 0x000fe20008201000 */
[----:B------:R-:W-:Y:S02]  /*0330*/  UIADD3 UR6, UPT, UPT, UR4, 0xe, URZ ;  /* 0x0000000e04067890 */ /* 0x000fe4000fffe0ff */
[----:B------:R-:W-:Y:S01]  /*0340*/  FFMA R2, R3, 9.9999997473787516356e-05, R2 ;  /* 0x38d1b71703027823 */ /* 0x000fe20000000002 */
[----:B------:R-:W-:Y:S01]  /*0350*/  I2FP.F32.U32 R3, UR5 ;  /* 0x0000000500037c45 */ /* 0x000fe20008201000 */
[----:B------:R-:W-:Y:S02]  /*0360*/  UIADD3 UR5, UPT, UPT, UR4, 0xf, URZ ;  /* 0x0000000f04057890 */ /* 0x000fe4000fffe0ff */
[----:B------:R-:W-:Y:S01]  /*0370*/  UIADD3 UR4, UPT, UPT, UR4, 0x10, URZ ;  /* 0x0000001004047890 */ /* 0x000fe2000fffe0ff */
[----:B------:R-:W-:Y:S01]  /*0380*/  FFMA R2, R5, 9.9999997473787516356e-05, R2 ;  /* 0x38d1b71705027823 */ /* 0x000fe20000000002 */
[----:B------:R-:W-:-:S02]  /*0390*/  I2FP.F32.U32 R5, UR6 ;  /* 0x0000000600057c45 */ /* 0x000fc40008201000 */
[----:B------:R-:W-:Y:S01]  /*03a0*/  UISETP.NE.AND UP0, UPT, UR4, 0x80, UPT ;  /* 0x000000800400788c */ /* 0x000fe2000bf05270 */
[----:B------:R-:W-:Y:S01]  /*03b0*/  FFMA R2, R3, 9.9999997473787516356e-05, R2 ;  /* 0x38d1b71703027823 */ /* 0x000fe20000000002 */
[----:B------:R-:W-:-:S03]  /*03c0*/  I2FP.F32.U32 R3, UR5 ;  /* 0x0000000500037c45 */ /* 0x000fc60008201000 */
[----:B------:R-:W-:-:S04]  /*03d0*/  FFMA R2, R5, 9.9999997473787516356e-05, R2 ;  /* 0x38d1b71705027823 */ /* 0x000fc80000000002 */
[----:B------:R-:W-:Y:S01]  /*03e0*/  FFMA R8, R3, 9.9999997473787516356e-05, R2 ;  /* 0x38d1b71703087823 */ /* 0x000fe20000000002 */
[----:B------:R-:W-:Y:S06]  /*03f0*/  BRA.U UP0, `(.L_x_1) ;  /* 0xfffffffd00387547 */ /* 0x000fec000b83ffff */
[----:B------:R-:W1:Y:S08]  /*0400*/  LDC.64 R2, c[0x0][0x380] ;  /* 0x0000e000ff027b82 */ /* 0x000e700000000a00 */
[----:B------:R-:W2:Y:S08]  /*0410*/  LDC.64 R4, c[0x0][0x388] ;  /* 0x0000e200ff047b82 */ /* 0x000eb00000000a00 */
[----:B------:R-:W3:Y:S01]  /*0420*/  LDC.64 R6, c[0x0][0x390] ;  /* 0x0000e400ff067b82 */ /* 0x000ee20000000a00 */
[----:B-1----:R-:W-:-:S06]  /*0430*/  IMAD.WIDE R2, R0, 0x4, R2 ;  /* 0x0000000400027825 */ /* 0x002fcc00078e0202 */
[----:B0-----:R-:W4:Y:S01]  /*0440*/  LDG.E.CONSTANT R2, desc[UR8][R2.64] ;  /* 0x0000000802027981 */ /* 0x001f22000c1e9900 */
[----:B--2---:R-:W-:-:S06]  /*0450*/  IMAD.WIDE R4, R0, 0x4, R4 ;  /* 0x0000000400047825 */ /* 0x004fcc00078e0204 */
[----:B------:R-:W4:Y:S01]  /*0460*/  LDG.E.CONSTANT R5, desc[UR8][R4.64] ;  /* 0x0000000804057981 */ /* 0x000f22000c1e9900 */
[----:B---3--:R-:W-:-:S04]  /*0470*/  IMAD.WIDE R6, R0, 0x4, R6 ;  /* 0x0000000400067825 */ /* 0x008fc800078e0206 */
[----:B----4-:R-:W-:-:S04]  /*0480*/  FADD R9, R2, R5 ;  /* 0x0000000502097221 */ /* 0x010fc80000000000 */
[----:B------:R-:W-:-:S05]  /*0490*/  FADD R9, R8, R9 ;  /* 0x0000000908097221 */ /* 0x000fca0000000000 */
[----:B------:R-:W-:Y:S01]  /*04a0*/  STG.E desc[UR8][R6.64], R9 ;  /* 0x0000000906007986 */ /* 0x000fe2000c101908 */
[----:B------:R-:W-:Y:S05]  /*04b0*/  EXIT ;  /* 0x000000000000794d */ /* 0x000fea0003800000 */
.L_x_0:
        /* <DEDUP_REMOVED lines=8> */
[----:B----4-:R-:W-:-:S05]  /*0540*/  FADD R9, R2, R5 ;  /* 0x0000000502097221 */ /* 0x010fca0000000000 */
[----:B------:R-:W-:Y:S01]  /*0550*/  STG.E desc[UR8][R6.64], R9 ;  /* 0x0000000906007986 */ /* 0x000fe2000c101908 */
[----:B------:R-:W-:Y:S05]  /*0560*/  EXIT ;  /* 0x000000000000794d */ /* 0x000fea0003800000 */
.L_x_2:
[----:B------:R-:W-:-:S00]  /*0570*/  BRA `(.L_x_2) ;  /* 0xfffffffc00fc7947 */ /* 0x000fc0000383ffff */
[----:B------:R-:W-:-:S00]  /*0580*/  NOP ;  /* 0x0000000000007918 */ /* 0x000fc00000000000 */
[----:B------:R-:W-:-:S00]  /*0590*/  NOP ;  /* 0x0000000000007918 */ /* 0x000fc00000000000 */
[----:B------:R-:W-:-:S00]  /*05a0*/  NOP ;  /* 0x0000000000007918 */ /* 0x000fc00000000000 */
[----:B------:R-:W-:-:S00]  /*05b0*/  NOP ;  /* 0x0000000000007918 */ /* 0x000fc00000000000 */
[----:B------:R-:W-:-:S00]  /*05c0*/  NOP ;  /* 0x0000000000007918 */ /* 0x000fc00000000000 */
[----:B------:R-:W-:-:S00]  /*05d0*/  NOP ;  /* 0x0000000000007918 */ /* 0x000fc00000000000 */
[----:B------:R-:W-:-:S00]  /*05e0*/  NOP ;  /* 0x0000000000007918 */ /* 0x000fc00000000000 */
[----:B------:R-:W-:-:S00]  /*05f0*/  NOP ;  /* 0x0000000000007918 */ /* 0x000fc00000000000 */
.L_x_3:


//--------------------- .nv.shared.reserved.0     --------------------------
	.section	.nv.shared.reserved.0,"aw",@nobits
	.weak		__nv_reservedSMEM_offset_0_alias
	.size		__nv_reservedSMEM_offset_0_alias, 0, 64
	.other		__nv_reservedSMEM_offset_0_alias,@"STO_CUDA_RESERVED_SHARED STV_DEFAULT"
__nv_reservedSMEM_offset_0_alias:
	.zero		0
	.zero		64


//--------------------- .nv.constant0._Z27vector_add_divergent_kernelPKfS0_Pfi --------------------------
	.section	.nv.constant0._Z27vector_add_divergent_kernelPKfS0_Pfi,"a",@progbits
	.sectionflags	@""
	.align	4
.nv.constant0._Z27vector_add_divergent_kernelPKfS0_Pfi:
	.zero		924


//--------------------- SYMBOLS --------------------------

	.type		.nv.reservedSmem.offset0,@object
	.size		.nv.reservedSmem.offset0,0x4
